	.headerflags	@"EF_CUDA_TEXMODE_UNIFIED EF_CUDA_64BIT_ADDRESS EF_CUDA_ACCELERATORS EF_CUDA_SM90 EF_CUDA_VIRTUAL_SM(EF_CUDA_SM90)"
	.elftype	@"ET_EXEC"


//--------------------- .nv.info                  --------------------------
	.section	.nv.info,"",@"SHT_CUDA_INFO"
	.align	4


	//----- nvinfo : EIATTR_REGCOUNT
	.align		4
        /*0000*/ 	.byte	0x04, 0x2f
        /*0002*/ 	.short	(.L_2 - .L_1)
	.align		4
.L_1:
        /*0004*/ 	.word	index@(triton_poi_fused_add_native_layer_norm_8)
        /*0008*/ 	.word	0x00000016


	//----- nvinfo : EIATTR_MIN_STACK_SIZE
	.align		4
.L_2:
        /*000c*/ 	.byte	0x04, 0x12
        /*000e*/ 	.short	(.L_4 - .L_3)
	.align		4
.L_3:
        /*0010*/ 	.word	index@(triton_poi_fused_add_native_layer_norm_8)
        /*0014*/ 	.word	0x00000000


	//----- nvinfo : EIATTR_FRAME_SIZE
	.align		4
.L_4:
        /*0018*/ 	.byte	0x04, 0x11
        /*001a*/ 	.short	(.L_6 - .L_5)
	.align		4
.L_5:
        /*001c*/ 	.word	index@(triton_poi_fused_add_native_layer_norm_8)
        /*0020*/ 	.word	0x00000000


	//----- nvinfo : EIATTR_MIN_STACK_SIZE
	.align		4
.L_6:
        /*0024*/ 	.byte	0x04, 0x12
        /*0026*/ 	.short	(.L_8 - .L_7)
	.align		4
.L_7:
        /*0028*/ 	.word	index@(triton_poi_fused_add_native_layer_norm_8)
        /*002c*/ 	.word	0x00000000
.L_8:


//--------------------- .nv.info.triton_poi_fused_add_native_layer_norm_8 --------------------------
	.section	.nv.info.triton_poi_fused_add_native_layer_norm_8,"",@"SHT_CUDA_INFO"
	.sectionflags	@""
	.align	4


	//----- nvinfo : EIATTR_CUDA_API_VERSION
	.align		4
        /*0000*/ 	.byte	0x04, 0x37
        /*0002*/ 	.short	(.L_10 - .L_9)
.L_9:
        /*0004*/ 	.word	0x0000007c


	//----- nvinfo : EIATTR_KPARAM_INFO
	.align		4
.L_10:
        /*0008*/ 	.byte	0x04, 0x17
        /*000a*/ 	.short	(.L_12 - .L_11)
.L_11:
        /*000c*/ 	.word	0x00000000
        /*0010*/ 	.short	0x0007
        /*0012*/ 	.short	0x0038
        /*0014*/ 	.byte	0x00, 0xf0, 0x11, 0x00


	//----- nvinfo : EIATTR_KPARAM_INFO
	.align		4
.L_12:
        /*0018*/ 	.byte	0x04, 0x17
        /*001a*/ 	.short	(.L_14 - .L_13)
.L_13:
        /*001c*/ 	.word	0x00000000
        /*0020*/ 	.short	0x0006
        /*0022*/ 	.short	0x0030
        /*0024*/ 	.byte	0x00, 0xf4, 0x21, 0x00


	//----- nvinfo : EIATTR_KPARAM_INFO
	.align		4
.L_14:
        /*0028*/ 	.byte	0x04, 0x17
        /*002a*/ 	.short	(.L_16 - .L_15)
.L_15:
        /*002c*/ 	.word	0x00000000
        /*0030*/ 	.short	0x0005
        /*0032*/ 	.short	0x0028
        /*0034*/ 	.byte	0x00, 0xf4, 0x21, 0x00


	//----- nvinfo : EIATTR_KPARAM_INFO
	.align		4
.L_16:
        /*0038*/ 	.byte	0x04, 0x17
        /*003a*/ 	.short	(.L_18 - .L_17)
.L_17:
        /*003c*/ 	.word	0x00000000
        /*0040*/ 	.short	0x0004
        /*0042*/ 	.short	0x0020
        /*0044*/ 	.byte	0x00, 0xf4, 0x21, 0x00


	//----- nvinfo : EIATTR_KPARAM_INFO
	.align		4
.L_18:
        /*0048*/ 	.byte	0x04, 0x17
        /*004a*/ 	.short	(.L_20 - .L_19)
.L_19:
        /*004c*/ 	.word	0x00000000
        /*0050*/ 	.short	0x0003
        /*0052*/ 	.short	0x0018
        /*0054*/ 	.byte	0x00, 0xf4, 0x21, 0x00


	//----- nvinfo : EIATTR_KPARAM_INFO
	.align		4
.L_20:
        /*0058*/ 	.byte	0x04, 0x17
        /*005a*/ 	.short	(.L_22 - .L_21)
.L_21:
        /*005c*/ 	.word	0x00000000
        /*0060*/ 	.short	0x0002
        /*0062*/ 	.short	0x0010
        /*0064*/ 	.byte	0x00, 0xf4, 0x21, 0x00


	//----- nvinfo : EIATTR_KPARAM_INFO
	.align		4
.L_22:
        /*0068*/ 	.byte	0x04, 0x17
        /*006a*/ 	.short	(.L_24 - .L_23)
.L_23:
        /*006c*/ 	.word	0x00000000
        /*0070*/ 	.short	0x0001
        /*0072*/ 	.short	0x0008
        /*0074*/ 	.byte	0x00, 0xf4, 0x21, 0x00


	//----- nvinfo : EIATTR_KPARAM_INFO
	.align		4
.L_24:
        /*0078*/ 	.byte	0x04, 0x17
        /*007a*/ 	.short	(.L_26 - .L_25)
.L_25:
        /*007c*/ 	.word	0x00000000
        /*0080*/ 	.short	0x0000
        /*0082*/ 	.short	0x0000
        /*0084*/ 	.byte	0x00, 0xf4, 0x21, 0x00


	//----- nvinfo : EIATTR_SPARSE_MMA_MASK
	.align		4
.L_26:
        /*0088*/ 	.byte	0x03, 0x50
        /*008a*/ 	.short	0x0000


	//----- nvinfo : EIATTR_MAXREG_COUNT
	.align		4
        /*008c*/ 	.byte	0x03, 0x1b
        /*008e*/ 	.short	0x00ff


	//----- nvinfo : EIATTR_EXIT_INSTR_OFFSETS
	.align		4
        /*0090*/ 	.byte	0x04, 0x1c
        /*0092*/ 	.short	(.L_28 - .L_27)


	//   ....[0]....
.L_27:
        /*0094*/ 	.word	0x000002b0


	//   ....[1]....
        /*0098*/ 	.word	0x000002d0


	//----- nvinfo : EIATTR_REQNTID
	.align		4
.L_28:
        /*009c*/ 	.byte	0x04, 0x10
        /*009e*/ 	.short	(.L_30 - .L_29)
.L_29:
        /*00a0*/ 	.word	0x00000080
        /*00a4*/ 	.word	0x00000001
        /*00a8*/ 	.word	0x00000001


	//----- nvinfo : EIATTR_CBANK_PARAM_SIZE
	.align		4
.L_30:
        /*00ac*/ 	.byte	0x03, 0x19
        /*00ae*/ 	.short	0x003c


	//----- nvinfo : EIATTR_PARAM_CBANK
	.align		4
        /*00b0*/ 	.byte	0x04, 0x0a
        /*00b2*/ 	.short	(.L_32 - .L_31)
	.align		4
.L_31:
        /*00b4*/ 	.word	index@(.nv.constant0.triton_poi_fused_add_native_layer_norm_8)
        /*00b8*/ 	.short	0x0210
        /*00ba*/ 	.short	0x003c


	//----- nvinfo : EIATTR_SW_WAR
	.align		4
.L_32:
        /*00bc*/ 	.byte	0x04, 0x36
        /*00be*/ 	.short	(.L_34 - .L_33)
.L_33:
        /*00c0*/ 	.word	0x00000008
.L_34:


//--------------------- .nv.callgraph             --------------------------
	.section	.nv.callgraph,"",@"SHT_CUDA_CALLGRAPH"
	.align	4
	.sectionentsize	8
	.align		4
        /*0000*/ 	.word	0x00000000
	.align		4
        /*0004*/ 	.word	0xffffffff
	.align		4
        /*0008*/ 	.word	0x00000000
	.align		4
        /*000c*/ 	.word	0xfffffffe
	.align		4
        /*0010*/ 	.word	0x00000000
	.align		4
        /*0014*/ 	.word	0xfffffffd
	.align		4
        /*0018*/ 	.word	0x00000000
	.align		4
        /*001c*/ 	.word	0xfffffffc


//--------------------- .nv.constant4             --------------------------
	.section	.nv.constant4,"a",@progbits
	.align	8
	.align		8
.nv.constant4:
        /*0000*/ 	.dword	_$_str


//--------------------- .text.triton_poi_fused_add_native_layer_norm_8 --------------------------
	.section	.text.triton_poi_fused_add_native_layer_norm_8,"ax",@progbits
	.align	128
        .global         triton_poi_fused_add_native_layer_norm_8
        .type           triton_poi_fused_add_native_layer_norm_8,@function
        .size           triton_poi_fused_add_native_layer_norm_8,(.L_x_1 - triton_poi_fused_add_native_layer_norm_8)
        .other          triton_poi_fused_add_native_layer_norm_8,@"STO_CUDA_ENTRY STV_DEFAULT"
triton_poi_fused_add_native_layer_norm_8:
.text.triton_poi_fused_add_native_layer_norm_8:
[----:B------:R-:W0:Y:S01]  /*0000*/  LDC R1, c[0x0][0x28] ;  /* 0x00000a00ff017b82 */ /* 0x000e220000000800 */
[----:B------:R-:W1:Y:S07]  /*0010*/  S2R R0, SR_TID.X ;  /* 0x0000000000007919 */ /* 0x000e6e0000002100 */
[----:B------:R-:W2:Y:S01]  /*0020*/  LDC.64 R16, c[0x0][0x228] ;  /* 0x00008a00ff107b82 */ /* 0x000ea20000000a00 */
[----:B------:R-:W-:Y:S01]  /*0030*/  CS2R R4, SRZ ;  /* 0x0000000000047805 */ /* 0x000fe2000001ff00 */
[----:B------:R-:W-:Y:S01]  /*0040*/  ULDC.64 UR4, c[0x0][0x208] ;  /* 0x0000820000047ab9 */ /* 0x000fe20000000a00 */
[----:B------:R-:W3:Y:S05]  /*0050*/  S2R R3, SR_CTAID.X ;  /* 0x0000000000037919 */ /* 0x000eea0000002500 */
[----:B------:R-:W4:Y:S08]  /*0060*/  LDC.64 R14, c[0x0][0x210] ;  /* 0x00008400ff0e7b82 */ /* 0x000f300000000a00 */
[----:B------:R-:W5:Y:S08]  /*0070*/  LDC.64 R10, c[0x0][0x218] ;  /* 0x00008600ff0a7b82 */ /* 0x000f700000000a00 */
[----:B------:R-:W5:Y:S01]  /*0080*/  LDC.64 R6, c[0x0][0x220] ;  /* 0x00008800ff067b82 */ /* 0x000f620000000a00 */
[----:B-1----:R-:W-:-:S07]  /*0090*/  LOP3.LUT R0, R0, 0x7f, RZ, 0xc0, !PT ;  /* 0x0000007f00007812 */ /* 0x002fce00078ec0ff */
[----:B------:R-:W1:Y:S01]  /*00a0*/  LDC.64 R8, c[0x0][0x230] ;  /* 0x00008c00ff087b82 */ /* 0x000e620000000a00 */
[----:B---3--:R-:W-:-:S04]  /*00b0*/  LEA R0, R3, R0, 0x7 ;  /* 0x0000000003007211 */ /* 0x008fc800078e38ff */
[----:B------:R-:W-:Y:S02]  /*00c0*/  SHF.R.S32.HI R3, RZ, 0x1f, R0 ;  /* 0x0000001fff037819 */ /* 0x000fe40000011400 */
[----:B------:R-:W-:Y:S02]  /*00d0*/  ISETP.GE.AND P0, PT, R0, 0x100, PT ;  /* 0x000001000000780c */ /* 0x000fe40003f06270 */
[----:B------:R-:W-:Y:S02]  /*00e0*/  LEA.HI R13, R3, R0, RZ, 0x2 ;  /* 0x00000000030d7211 */ /* 0x000fe400078f10ff */
[----:B------:R-:W3:Y:S02]  /*00f0*/  LDC.64 R2, c[0x0][0x238] ;  /* 0x00008e00ff027b82 */ /* 0x000ee40000000a00 */
[----:B------:R-:W-:-:S05]  /*0100*/  SHF.R.S32.HI R19, RZ, 0x2, R13 ;  /* 0x00000002ff137819 */ /* 0x000fca000001140d */
[----:B--2---:R-:W-:Y:S01]  /*0110*/  IMAD.WIDE R16, R19, 0x4, R16 ;  /* 0x0000000413107825 */ /* 0x004fe200078e0210 */
[----:B------:R-:W-:-:S04]  /*0120*/  HFMA2.MMA R12, -RZ, RZ, 0, 0 ;  /* 0x00000000ff0c7435 */ /* 0x000fc800000001ff */
[----:B------:R2:W3:Y:S01]  /*0130*/  @!P0 LDG.E.EL R4, desc[UR4][R16.64] ;  /* 0x0000000410048981 */ /* 0x0004e2000c2e1900 */
[----:B------:R-:W-:Y:S01]  /*0140*/  LOP3.LUT R13, R13, 0xfffffffc, RZ, 0xc0, !PT ;  /* 0xfffffffc0d0d7812 */ /* 0x000fe200078ec0ff */
[C---:B----4-:R-:W-:Y:S01]  /*0150*/  IMAD.WIDE R14, R0.reuse, 0x4, R14 ;  /* 0x00000004000e7825 */ /* 0x050fe200078e020e */
[----:B------:R-:W-:Y:S02]  /*0160*/  MOV R18, RZ ;  /* 0x000000ff00127202 */ /* 0x000fe40000000f00 */
[----:B------:R-:W-:Y:S01]  /*0170*/  IADD3 R13, R0, -R13, RZ ;  /* 0x8000000d000d7210 */ /* 0x000fe20007ffe0ff */
[----:B-----5:R-:W-:Y:S01]  /*0180*/  IMAD.WIDE R10, R0, 0x4, R10 ;  /* 0x00000004000a7825 */ /* 0x020fe200078e020a */
[----:B------:R4:W5:Y:S03]  /*0190*/  @!P0 LDG.E R5, desc[UR4][R14.64] ;  /* 0x000000040e058981 */ /* 0x000966000c1e1900 */
[----:B0-----:R-:W-:Y:S01]  /*01a0*/  IMAD.WIDE R6, R19, 0x4, R6 ;  /* 0x0000000413067825 */ /* 0x001fe200078e0206 */
[----:B------:R-:W5:Y:S03]  /*01b0*/  @!P0 LDG.E R12, desc[UR4][R10.64] ;  /* 0x000000040a0c8981 */ /* 0x000f66000c1e1900 */
[C---:B-1----:R-:W-:Y:S01]  /*01c0*/  IMAD.WIDE R8, R13.reuse, 0x4, R8 ;  /* 0x000000040d087825 */ /* 0x042fe200078e0208 */
[----:B------:R-:W5:Y:S01]  /*01d0*/  @!P0 LDG.E.EL R18, desc[UR4][R6.64] ;  /* 0x0000000406128981 */ /* 0x000f62000c2e1900 */
[----:B--2---:R-:W-:Y:S01]  /*01e0*/  MOV R16, RZ ;  /* 0x000000ff00107202 */ /* 0x004fe20000000f00 */
[----:B----4-:R-:W0:Y:S01]  /*01f0*/  LDC.64 R14, c[0x0][0x240] ;  /* 0x00009000ff0e7b82 */ /* 0x010e220000000a00 */
[----:B---3--:R-:W-:Y:S01]  /*0200*/  IMAD.WIDE R2, R13, 0x4, R2 ;  /* 0x000000040d027825 */ /* 0x008fe200078e0202 */
[----:B------:R-:W-:-:S04]  /*0210*/  HFMA2.MMA R13, -RZ, RZ, 0, 0 ;  /* 0x00000000ff0d7435 */ /* 0x000fc800000001ff */
[----:B------:R-:W2:Y:S06]  /*0220*/  @!P0 LDG.E.EL R16, desc[UR4][R2.64] ;  /* 0x0000000402108981 */ /* 0x000eac000c2e1900 */
[----:B------:R-:W2:Y:S01]  /*0230*/  @!P0 LDG.E.EL R13, desc[UR4][R8.64] ;  /* 0x00000004080d8981 */ /* 0x000ea2000c2e1900 */
[----:B------:R-:W-:-:S06]  /*0240*/  FADD R17, R4, 9.9999997473787516356e-06 ;  /* 0x3727c5ac04117421 */ /* 0x000fcc0000000000 */
[----:B------:R-:W1:Y:S01]  /*0250*/  MUFU.RSQ R17, R17 ;  /* 0x0000001100117308 */ /* 0x000e620000001400 */
[----:B-----5:R-:W-:-:S04]  /*0260*/  FADD R5, R12, R5 ;  /* 0x000000050c057221 */ /* 0x020fc80000000000 */
[----:B------:R-:W-:Y:S01]  /*0270*/  FADD R18, R5, -R18 ;  /* 0x8000001205127221 */ /* 0x000fe20000000000 */
[----:B0-----:R-:W-:-:S04]  /*0280*/  IMAD.WIDE R4, R0, 0x4, R14 ;  /* 0x0000000400047825 */ /* 0x001fc800078e020e */
[----:B-1----:R-:W-:-:S04]  /*0290*/  FMUL R7, R17, R18 ;  /* 0x0000001211077220 */ /* 0x002fc80000400000 */
[----:B--2---:R-:W-:Y:S01]  /*02a0*/  FFMA R7, R7, R13, R16 ;  /* 0x0000000d07077223 */ /* 0x004fe20000000010 */
[----:B------:R-:W-:Y:S06]  /*02b0*/  @P0 EXIT ;  /* 0x000000000000094d */ /* 0x000fec0003800000 */
[----:B------:R-:W-:Y:S01]  /*02c0*/  STG.E desc[UR4][R4.64], R7 ;  /* 0x0000000704007986 */ /* 0x000fe2000c101904 */
[----:B------:R-:W-:Y:S05]  /*02d0*/  EXIT ;  /* 0x000000000000794d */ /* 0x000fea0003800000 */
.L_x_0:
[----:B------:R-:W-:-:S00]  /*02e0*/  BRA `(.L_x_0) ;  /* 0xfffffffc00fc7947 */ /* 0x000fc0000383ffff */
[----:B------:R-:W-:-:S00]  /*02f0*/  NOP ;  /* 0x0000000000007918 */ /* 0x000fc00000000000 */
        /* <DEDUP_REMOVED lines=8> */
.L_x_1:


//--------------------- .nv.global.init           --------------------------
	.section	.nv.global.init,"aw",@progbits
.nv.global.init:
	.type		_$_str,@object
	.size		_$_str,(.L_0 - _$_str)
_$_str:
        /*0000*/ 	.byte	0x5f, 0x5f, 0x43, 0x55, 0x44, 0x41, 0x5f, 0x46, 0x54, 0x5a, 0x00
.L_0:


//--------------------- .nv.constant0.triton_poi_fused_add_native_layer_norm_8 --------------------------
	.section	.nv.constant0.triton_poi_fused_add_native_layer_norm_8,"a",@progbits
	.sectionflags	@""
	.align	4
.nv.constant0.triton_poi_fused_add_native_layer_norm_8:
	.zero		588
